//
// Generated by NVIDIA NVVM Compiler
//
// Compiler Build ID: CL-36424714
// Cuda compilation tools, release 13.0, V13.0.88
// Based on NVVM 20.0.0
//

.version 9.0
.target sm_100
.address_size 64

	// .globl	_Z5l1_bwPjS_PdS0_

.visible .entry _Z5l1_bwPjS_PdS0_(
	.param .u64 .ptr .align 1 _Z5l1_bwPjS_PdS0__param_0,
	.param .u64 .ptr .align 1 _Z5l1_bwPjS_PdS0__param_1,
	.param .u64 .ptr .align 1 _Z5l1_bwPjS_PdS0__param_2,
	.param .u64 .ptr .align 1 _Z5l1_bwPjS_PdS0__param_3
)
{
	.reg .pred 	%p<2>;
	.reg .b32 	%r<4>;
	.reg .b64 	%rd<15>;
	.reg .b64 	%fd<5>;

	ld.param.u64 	%rd1, [_Z5l1_bwPjS_PdS0__param_0];
	ld.param.u64 	%rd2, [_Z5l1_bwPjS_PdS0__param_1];
	ld.param.u64 	%rd3, [_Z5l1_bwPjS_PdS0__param_2];
	ld.param.u64 	%rd4, [_Z5l1_bwPjS_PdS0__param_3];
	mov.u32 	%r1, %tid.x;
	setp.gt.u32 	%p1, %r1, 6;
	@%p1 bra 	$L__BB0_2;
	cvta.to.global.u64 	%rd7, %rd1;
	cvta.to.global.u64 	%rd8, %rd2;
	cvta.to.global.u64 	%rd9, %rd3;
	mul.wide.u32 	%rd10, %r1, 8;
	add.s64 	%rd6, %rd4, %rd10;
	mov.f64 	%fd3, 0d0000000000000000;
	// begin inline asm
	{	
.reg .f64 data;
	ld.global.ca.f64 data, [%rd6];
	add.f64 %fd3, data, %fd3;
	}
	// end inline asm
	// begin inline asm
	bar.sync 0;
	// end inline asm
	// begin inline asm
	mov.u32 %r2, %clock;
	// end inline asm
	// begin inline asm
	{	
.reg .f64 data;
	ld.global.ca.f64 data, [%rd6];
	add.f64 %fd3, data, %fd3;
	}
	// end inline asm
	// begin inline asm
	bar.sync 0;
	// end inline asm
	// begin inline asm
	mov.u32 %r3, %clock;
	// end inline asm
	mul.wide.u32 	%rd11, %r1, 4;
	add.s64 	%rd12, %rd7, %rd11;
	st.global.u32 	[%rd12], %r2;
	add.s64 	%rd13, %rd8, %rd11;
	st.global.u32 	[%rd13], %r3;
	add.s64 	%rd14, %rd9, %rd10;
	st.global.f64 	[%rd14], %fd3;
$L__BB0_2:
	ret;

}


// ===== COMPILED SASS (sm_100) =====

	.target	sm_100

	.elftype	@"ET_EXEC"


//--------------------- .note.nv.tkinfo           --------------------------
	.section	.note.nv.tkinfo,"",@"SHT_NOTE"
	.sectionflags	@"SHF_NOTE_NV_TKINFO"
	.tkinfo
        /*0018*/ 	.word	0x00000002
        /*0030*/ 	.string	""
        /*0030*/ 	.string	"ptxas"
        /*0030*/ 	.string	"Cuda compilation tools, release 13.0, V13.0.88"
        /*0030*/ 	.string	"Build cuda_13.0.r13.0/compiler.36424714_0"
        /*0030*/ 	.string	"-arch sm_100 -m 64 "



//--------------------- .note.nv.cuinfo           --------------------------
	.section	.note.nv.cuinfo,"",@"SHT_NOTE"
	.sectionflags	@"SHF_NOTE_NV_CUINFO"
        /*0018*/ 	.short	0x0002
        /*001a*/ 	.short	0x0064
        /*001c*/ 	.short	0x0082
	.zero		2


//--------------------- .nv.info                  --------------------------
	.section	.nv.info,"",@"SHT_CUDA_INFO"
	.align	4


	//----- nvinfo : EIATTR_REGCOUNT
	.align		4
        /*0000*/ 	.byte	0x04, 0x2f
        /*0002*/ 	.short	(.L_1 - .L_0)
	.align		4
.L_0:
        /*0004*/ 	.word	index@(_Z5l1_bwPjS_PdS0_)
        /*0008*/ 	.word	0x00000012


	//----- nvinfo : EIATTR_FRAME_SIZE
	.align		4
.L_1:
        /*000c*/ 	.byte	0x04, 0x11
        /*000e*/ 	.short	(.L_3 - .L_2)
	.align		4
.L_2:
        /*0010*/ 	.word	index@(_Z5l1_bwPjS_PdS0_)
        /*0014*/ 	.word	0x00000000


	//----- nvinfo : EIATTR_MIN_STACK_SIZE
	.align		4
.L_3:
        /*0018*/ 	.byte	0x04, 0x12
        /*001a*/ 	.short	(.L_5 - .L_4)
	.align		4
.L_4:
        /*001c*/ 	.word	index@(_Z5l1_bwPjS_PdS0_)
        /*0020*/ 	.word	0x00000000
.L_5:


//--------------------- .nv.compat                --------------------------
	.section	.nv.compat,"",@"SHT_CUDA_COMPAT_INFO"
	.align	4
        /*0000*/ 	.byte	0x02, 0x09, 0x00, 0x00, 0x02, 0x02, 0x01, 0x00, 0x02, 0x05, 0x05, 0x00, 0x03, 0x07, 0x01, 0x01
        /*0010*/ 	.byte	0x02, 0x03, 0x00, 0x00, 0x02, 0x06, 0x01, 0x00, 0x04, 0x0b, 0x08, 0x00, 0x01, 0x00, 0x00, 0x00
        /*0020*/ 	.byte	0x00, 0x00, 0x00, 0x00


//--------------------- .nv.info._Z5l1_bwPjS_PdS0_ --------------------------
	.section	.nv.info._Z5l1_bwPjS_PdS0_,"",@"SHT_CUDA_INFO"
	.sectionflags	@""
	.align	4


	//----- nvinfo : EIATTR_CUDA_API_VERSION
	.align		4
        /*0000*/ 	.byte	0x04, 0x37
        /*0002*/ 	.short	(.L_7 - .L_6)
.L_6:
        /*0004*/ 	.word	0x00000082


	//----- nvinfo : EIATTR_KPARAM_INFO
	.align		4
.L_7:
        /*0008*/ 	.byte	0x04, 0x17
        /*000a*/ 	.short	(.L_9 - .L_8)
.L_8:
        /*000c*/ 	.word	0x00000000
        /*0010*/ 	.short	0x0003
        /*0012*/ 	.short	0x0018
        /*0014*/ 	.byte	0x00, 0xf5, 0x21, 0x00


	//----- nvinfo : EIATTR_KPARAM_INFO
	.align		4
.L_9:
        /*0018*/ 	.byte	0x04, 0x17
        /*001a*/ 	.short	(.L_11 - .L_10)
.L_10:
        /*001c*/ 	.word	0x00000000
        /*0020*/ 	.short	0x0002
        /*0022*/ 	.short	0x0010
        /*0024*/ 	.byte	0x00, 0xf5, 0x21, 0x00


	//----- nvinfo : EIATTR_KPARAM_INFO
	.align		4
.L_11:
        /*0028*/ 	.byte	0x04, 0x17
        /*002a*/ 	.short	(.L_13 - .L_12)
.L_12:
        /*002c*/ 	.word	0x00000000
        /*0030*/ 	.short	0x0001
        /*0032*/ 	.short	0x0008
        /*0034*/ 	.byte	0x00, 0xf5, 0x21, 0x00


	//----- nvinfo : EIATTR_KPARAM_INFO
	.align		4
.L_13:
        /*0038*/ 	.byte	0x04, 0x17
        /*003a*/ 	.short	(.L_15 - .L_14)
.L_14:
        /*003c*/ 	.word	0x00000000
        /*0040*/ 	.short	0x0000
        /*0042*/ 	.short	0x0000
        /*0044*/ 	.byte	0x00, 0xf5, 0x21, 0x00


	//----- nvinfo : EIATTR_SPARSE_MMA_MASK
	.align		4
.L_15:
        /*0048*/ 	.byte	0x03, 0x50
        /*004a*/ 	.short	0x0000


	//----- nvinfo : EIATTR_MAXREG_COUNT
	.align		4
        /*004c*/ 	.byte	0x03, 0x1b
        /*004e*/ 	.short	0x00ff


	//----- nvinfo : EIATTR_NUM_BARRIERS
	.align		4
        /*0050*/ 	.byte	0x02, 0x4c
        /*0052*/ 	.byte	0x01
	.zero		1


	//----- nvinfo : EIATTR_MERCURY_ISA_VERSION
	.align		4
        /*0054*/ 	.byte	0x03, 0x5f
        /*0056*/ 	.short	0x0101


	//----- nvinfo : EIATTR_VRC_CTA_INIT_COUNT
	.align		4
        /*0058*/ 	.byte	0x02, 0x4a
	.zero		1
	.zero		1


	//----- nvinfo : EIATTR_EXIT_INSTR_OFFSETS
	.align		4
        /*005c*/ 	.byte	0x04, 0x1c
        /*005e*/ 	.short	(.L_17 - .L_16)


	//   ....[0]....
.L_16:
        /*0060*/ 	.word	0x00000030


	//   ....[1]....
        /*0064*/ 	.word	0x00000180


	//----- nvinfo : EIATTR_CBANK_PARAM_SIZE
	.align		4
.L_17:
        /*0068*/ 	.byte	0x03, 0x19
        /*006a*/ 	.short	0x0020


	//----- nvinfo : EIATTR_PARAM_CBANK
	.align		4
        /*006c*/ 	.byte	0x04, 0x0a
        /*006e*/ 	.short	(.L_19 - .L_18)
	.align		4
.L_18:
        /*0070*/ 	.word	index@(.nv.constant0._Z5l1_bwPjS_PdS0_)
        /*0074*/ 	.short	0x0380
        /*0076*/ 	.short	0x0020


	//----- nvinfo : EIATTR_SW_WAR
	.align		4
.L_19:
        /*0078*/ 	.byte	0x04, 0x36
        /*007a*/ 	.short	(.L_21 - .L_20)
.L_20:
        /*007c*/ 	.word	0x00000008
.L_21:


//--------------------- .nv.callgraph             --------------------------
	.section	.nv.callgraph,"",@"SHT_CUDA_CALLGRAPH"
	.align	4
	.sectionentsize	8
	.align		4
        /*0000*/ 	.word	0x00000000
	.align		4
        /*0004*/ 	.word	0xffffffff
	.align		4
        /*0008*/ 	.word	0x00000000
	.align		4
        /*000c*/ 	.word	0xfffffffe
	.align		4
        /*0010*/ 	.word	0x00000000
	.align		4
        /*0014*/ 	.word	0xfffffffd
	.align		4
        /*0018*/ 	.word	0x00000000
	.align		4
        /*001c*/ 	.word	0xfffffffc


//--------------------- .text._Z5l1_bwPjS_PdS0_   --------------------------
	.section	.text._Z5l1_bwPjS_PdS0_,"ax",@progbits
	.align	128
        .global         _Z5l1_bwPjS_PdS0_
        .type           _Z5l1_bwPjS_PdS0_,@function
        .size           _Z5l1_bwPjS_PdS0_,(.L_x_1 - _Z5l1_bwPjS_PdS0_)
        .other          _Z5l1_bwPjS_PdS0_,@"STO_CUDA_ENTRY STV_DEFAULT"
_Z5l1_bwPjS_PdS0_:
.text._Z5l1_bwPjS_PdS0_:
[----:B------:R-:W-:Y:S01]  /*0000*/  LDC R1, c[0x0][0x37c] ;  /* 0x0000df00ff017b82 */ /* 0x000fe20000000800 */
[----:B------:R-:W0:Y:S02]  /*0010*/  S2R R11, SR_TID.X ;  /* 0x00000000000b7919 */ /* 0x000e240000002100 */
[----:B0-----:R-:W-:-:S13]  /*0020*/  ISETP.GT.U32.AND P0, PT, R11, 0x6, PT ;  /* 0x000000060b00780c */ /* 0x001fda0003f04070 */
[----:B------:R-:W-:Y:S05]  /*0030*/  @P0 EXIT ;  /* 0x000000000000094d */ /* 0x000fea0003800000 */
[----:B------:R-:W0:Y:S01]  /*0040*/  LDC.64 R2, c[0x0][0x398] ;  /* 0x0000e600ff027b82 */ /* 0x000e220000000a00 */
[----:B------:R-:W1:Y:S01]  /*0050*/  LDCU.64 UR4, c[0x0][0x358] ;  /* 0x00006b00ff0477ac */ /* 0x000e620008000a00 */
[----:B0-----:R-:W-:-:S05]  /*0060*/  IMAD.WIDE.U32 R2, R11, 0x8, R2 ;  /* 0x000000080b027825 */ /* 0x001fca00078e0002 */
[----:B-1----:R-:W2:Y:S01]  /*0070*/  LDG.E.64.STRONG.SM R4, desc[UR4][R2.64] ;  /* 0x0000000402047981 */ /* 0x002ea2000c1ebb00 */
[----:B------:R-:W-:Y:S06]  /*0080*/  BAR.SYNC.DEFER_BLOCKING 0x0 ;  /* 0x0000000000007b1d */ /* 0x000fec0000010000 */
[----:B--2---:R-:W-:Y:S01]  /*0090*/  DADD R4, RZ, R4 ;  /* 0x00000000ff047229 */ /* 0x004fe20000000004 */
[----:B------:R-:W-:Y:S01]  /*00a0*/  CS2R.32 R13, SR_CLOCKLO ;  /* 0x00000000000d7805 */ /* 0x000fe20000005000 */
[----:B------:R-:W2:Y:S01]  /*00b0*/  LDG.E.64.STRONG.SM R2, desc[UR4][R2.64] ;  /* 0x0000000402027981 */ /* 0x000ea2000c1ebb00 */
[----:B------:R-:W-:Y:S06]  /*00c0*/  BAR.SYNC.DEFER_BLOCKING 0x0 ;  /* 0x0000000000007b1d */ /* 0x000fec0000010000 */
[----:B--2---:R-:W-:Y:S01]  /*00d0*/  DADD R4, R4, R2 ;  /* 0x0000000004047229 */ /* 0x004fe20000000002 */
[----:B------:R-:W-:Y:S01]  /*00e0*/  CS2R.32 R15, SR_CLOCKLO ;  /* 0x00000000000f7805 */ /* 0x000fe20000005000 */
[----:B------:R-:W0:Y:S08]  /*00f0*/  LDC.64 R2, c[0x0][0x380] ;  /* 0x0000e000ff027b82 */ /* 0x000e300000000a00 */
[----:B------:R-:W1:Y:S08]  /*0100*/  LDC.64 R6, c[0x0][0x388] ;  /* 0x0000e200ff067b82 */ /* 0x000e700000000a00 */
[----:B------:R-:W2:Y:S01]  /*0110*/  LDC.64 R8, c[0x0][0x390] ;  /* 0x0000e400ff087b82 */ /* 0x000ea20000000a00 */
[----:B0-----:R-:W-:-:S05]  /*0120*/  IMAD.WIDE.U32 R2, R11, 0x4, R2 ;  /* 0x000000040b027825 */ /* 0x001fca00078e0002 */
[----:B------:R-:W-:Y:S01]  /*0130*/  STG.E desc[UR4][R2.64], R13 ;  /* 0x0000000d02007986 */ /* 0x000fe2000c101904 */
[----:B-1----:R-:W-:-:S05]  /*0140*/  IMAD.WIDE.U32 R6, R11, 0x4, R6 ;  /* 0x000000040b067825 */ /* 0x002fca00078e0006 */
[----:B------:R-:W-:Y:S01]  /*0150*/  STG.E desc[UR4][R6.64], R15 ;  /* 0x0000000f06007986 */ /* 0x000fe2000c101904 */
[----:B--2---:R-:W-:-:S05]  /*0160*/  IMAD.WIDE.U32 R8, R11, 0x8, R8 ;  /* 0x000000080b087825 */ /* 0x004fca00078e0008 */
[----:B------:R-:W-:Y:S01]  /*0170*/  STG.E.64 desc[UR4][R8.64], R4 ;  /* 0x0000000408007986 */ /* 0x000fe2000c101b04 */
[----:B------:R-:W-:Y:S05]  /*0180*/  EXIT ;  /* 0x000000000000794d */ /* 0x000fea0003800000 */
.L_x_0:
[----:B------:R-:W-:-:S00]  /*0190*/  BRA `(.L_x_0) ;  /* 0xfffffffc00fc7947 */ /* 0x000fc0000383ffff */
[----:B------:R-:W-:-:S00]  /*01a0*/  NOP ;  /* 0x0000000000007918 */ /* 0x000fc00000000000 */
        /* <DEDUP_REMOVED lines=13> */
.L_x_1:


//--------------------- .nv.shared.reserved.0     --------------------------
	.section	.nv.shared.reserved.0,"aw",@nobits
	.weak		__nv_reservedSMEM_offset_0_alias
	.size		__nv_reservedSMEM_offset_0_alias, 0, 64
	.other		__nv_reservedSMEM_offset_0_alias,@"STO_CUDA_RESERVED_SHARED STV_DEFAULT"
__nv_reservedSMEM_offset_0_alias:
	.zero		0
	.zero		64


//--------------------- .nv.constant0._Z5l1_bwPjS_PdS0_ --------------------------
	.section	.nv.constant0._Z5l1_bwPjS_PdS0_,"a",@progbits
	.sectionflags	@""
	.align	4
.nv.constant0._Z5l1_bwPjS_PdS0_:
	.zero		928


//--------------------- SYMBOLS --------------------------

	.type		.nv.reservedSmem.offset0,@object
	.size		.nv.reservedSmem.offset0,0x4
